	.headerflags	@"EF_CUDA_TEXMODE_UNIFIED EF_CUDA_64BIT_ADDRESS EF_CUDA_ACCELERATORS EF_CUDA_SM90 EF_CUDA_VIRTUAL_SM(EF_CUDA_SM90)"
	.elftype	@"ET_EXEC"


//--------------------- .nv.info                  --------------------------
	.section	.nv.info,"",@"SHT_CUDA_INFO"
	.align	4


	//----- nvinfo : EIATTR_REGCOUNT
	.align		4
        /*0000*/ 	.byte	0x04, 0x2f
        /*0002*/ 	.short	(.L_3 - .L_2)
	.align		4
.L_2:
        /*0004*/ 	.word	index@(triton_per_fused__native_batch_norm_legit_no_training_add_convolution_mean_relu_13)
        /*0008*/ 	.word	0x00000020


	//----- nvinfo : EIATTR_MIN_STACK_SIZE
	.align		4
.L_3:
        /*000c*/ 	.byte	0x04, 0x12
        /*000e*/ 	.short	(.L_5 - .L_4)
	.align		4
.L_4:
        /*0010*/ 	.word	index@(triton_per_fused__native_batch_norm_legit_no_training_add_convolution_mean_relu_13)
        /*0014*/ 	.word	0x00000000


	//----- nvinfo : EIATTR_FRAME_SIZE
	.align		4
.L_5:
        /*0018*/ 	.byte	0x04, 0x11
        /*001a*/ 	.short	(.L_7 - .L_6)
	.align		4
.L_6:
        /*001c*/ 	.word	index@(triton_per_fused__native_batch_norm_legit_no_training_add_convolution_mean_relu_13)
        /*0020*/ 	.word	0x00000000


	//----- nvinfo : EIATTR_MIN_STACK_SIZE
	.align		4
.L_7:
        /*0024*/ 	.byte	0x04, 0x12
        /*0026*/ 	.short	(.L_9 - .L_8)
	.align		4
.L_8:
        /*0028*/ 	.word	index@(triton_per_fused__native_batch_norm_legit_no_training_add_convolution_mean_relu_13)
        /*002c*/ 	.word	0x00000000
.L_9:


//--------------------- .nv.info.triton_per_fused__native_batch_norm_legit_no_training_add_convolution_mean_relu_13 --------------------------
	.section	.nv.info.triton_per_fused__native_batch_norm_legit_no_training_add_convolution_mean_relu_13,"",@"SHT_CUDA_INFO"
	.sectionflags	@""
	.align	4


	//----- nvinfo : EIATTR_CUDA_API_VERSION
	.align		4
        /*0000*/ 	.byte	0x04, 0x37
        /*0002*/ 	.short	(.L_11 - .L_10)
.L_10:
        /*0004*/ 	.word	0x0000007c


	//----- nvinfo : EIATTR_KPARAM_INFO
	.align		4
.L_11:
        /*0008*/ 	.byte	0x04, 0x17
        /*000a*/ 	.short	(.L_13 - .L_12)
.L_12:
        /*000c*/ 	.word	0x00000000
        /*0010*/ 	.short	0x000d
        /*0012*/ 	.short	0x0064
        /*0014*/ 	.byte	0x00, 0xf0, 0x11, 0x00


	//----- nvinfo : EIATTR_KPARAM_INFO
	.align		4
.L_13:
        /*0018*/ 	.byte	0x04, 0x17
        /*001a*/ 	.short	(.L_15 - .L_14)
.L_14:
        /*001c*/ 	.word	0x00000000
        /*0020*/ 	.short	0x000c
        /*0022*/ 	.short	0x0060
        /*0024*/ 	.byte	0x00, 0xf0, 0x11, 0x00


	//----- nvinfo : EIATTR_KPARAM_INFO
	.align		4
.L_15:
        /*0028*/ 	.byte	0x04, 0x17
        /*002a*/ 	.short	(.L_17 - .L_16)
.L_16:
        /*002c*/ 	.word	0x00000000
        /*0030*/ 	.short	0x000b
        /*0032*/ 	.short	0x0058
        /*0034*/ 	.byte	0x00, 0xf4, 0x21, 0x00


	//----- nvinfo : EIATTR_KPARAM_INFO
	.align		4
.L_17:
        /*0038*/ 	.byte	0x04, 0x17
        /*003a*/ 	.short	(.L_19 - .L_18)
.L_18:
        /*003c*/ 	.word	0x00000000
        /*0040*/ 	.short	0x000a
        /*0042*/ 	.short	0x0050
        /*0044*/ 	.byte	0x00, 0xf4, 0x21, 0x00


	//----- nvinfo : EIATTR_KPARAM_INFO
	.align		4
.L_19:
        /*0048*/ 	.byte	0x04, 0x17
        /*004a*/ 	.short	(.L_21 - .L_20)
.L_20:
        /*004c*/ 	.word	0x00000000
        /*0050*/ 	.short	0x0009
        /*0052*/ 	.short	0x0048
        /*0054*/ 	.byte	0x00, 0xf4, 0x21, 0x00


	//----- nvinfo : EIATTR_KPARAM_INFO
	.align		4
.L_21:
        /*0058*/ 	.byte	0x04, 0x17
        /*005a*/ 	.short	(.L_23 - .L_22)
.L_22:
        /*005c*/ 	.word	0x00000000
        /*0060*/ 	.short	0x0008
        /*0062*/ 	.short	0x0040
        /*0064*/ 	.byte	0x00, 0xf4, 0x21, 0x00


	//----- nvinfo : EIATTR_KPARAM_INFO
	.align		4
.L_23:
        /*0068*/ 	.byte	0x04, 0x17
        /*006a*/ 	.short	(.L_25 - .L_24)
.L_24:
        /*006c*/ 	.word	0x00000000
        /*0070*/ 	.short	0x0007
        /*0072*/ 	.short	0x0038
        /*0074*/ 	.byte	0x00, 0xf4, 0x21, 0x00


	//----- nvinfo : EIATTR_KPARAM_INFO
	.align		4
.L_25:
        /*0078*/ 	.byte	0x04, 0x17
        /*007a*/ 	.short	(.L_27 - .L_26)
.L_26:
        /*007c*/ 	.word	0x00000000
        /*0080*/ 	.short	0x0006
        /*0082*/ 	.short	0x0030
        /*0084*/ 	.byte	0x00, 0xf4, 0x21, 0x00


	//----- nvinfo : EIATTR_KPARAM_INFO
	.align		4
.L_27:
        /*0088*/ 	.byte	0x04, 0x17
        /*008a*/ 	.short	(.L_29 - .L_28)
.L_28:
        /*008c*/ 	.word	0x00000000
        /*0090*/ 	.short	0x0005
        /*0092*/ 	.short	0x0028
        /*0094*/ 	.byte	0x00, 0xf4, 0x21, 0x00


	//----- nvinfo : EIATTR_KPARAM_INFO
	.align		4
.L_29:
        /*0098*/ 	.byte	0x04, 0x17
        /*009a*/ 	.short	(.L_31 - .L_30)
.L_30:
        /*009c*/ 	.word	0x00000000
        /*00a0*/ 	.short	0x0004
        /*00a2*/ 	.short	0x0020
        /*00a4*/ 	.byte	0x00, 0xf4, 0x21, 0x00


	//----- nvinfo : EIATTR_KPARAM_INFO
	.align		4
.L_31:
        /*00a8*/ 	.byte	0x04, 0x17
        /*00aa*/ 	.short	(.L_33 - .L_32)
.L_32:
        /*00ac*/ 	.word	0x00000000
        /*00b0*/ 	.short	0x0003
        /*00b2*/ 	.short	0x0018
        /*00b4*/ 	.byte	0x00, 0xf4, 0x21, 0x00


	//----- nvinfo : EIATTR_KPARAM_INFO
	.align		4
.L_33:
        /*00b8*/ 	.byte	0x04, 0x17
        /*00ba*/ 	.short	(.L_35 - .L_34)
.L_34:
        /*00bc*/ 	.word	0x00000000
        /*00c0*/ 	.short	0x0002
        /*00c2*/ 	.short	0x0010
        /*00c4*/ 	.byte	0x00, 0xf4, 0x21, 0x00


	//----- nvinfo : EIATTR_KPARAM_INFO
	.align		4
.L_35:
        /*00c8*/ 	.byte	0x04, 0x17
        /*00ca*/ 	.short	(.L_37 - .L_36)
.L_36:
        /*00cc*/ 	.word	0x00000000
        /*00d0*/ 	.short	0x0001
        /*00d2*/ 	.short	0x0008
        /*00d4*/ 	.byte	0x00, 0xf4, 0x21, 0x00


	//----- nvinfo : EIATTR_KPARAM_INFO
	.align		4
.L_37:
        /*00d8*/ 	.byte	0x04, 0x17
        /*00da*/ 	.short	(.L_39 - .L_38)
.L_38:
        /*00dc*/ 	.word	0x00000000
        /*00e0*/ 	.short	0x0000
        /*00e2*/ 	.short	0x0000
        /*00e4*/ 	.byte	0x00, 0xf4, 0x21, 0x00


	//----- nvinfo : EIATTR_SPARSE_MMA_MASK
	.align		4
.L_39:
        /*00e8*/ 	.byte	0x03, 0x50
        /*00ea*/ 	.short	0x0000


	//----- nvinfo : EIATTR_MAXREG_COUNT
	.align		4
        /*00ec*/ 	.byte	0x03, 0x1b
        /*00ee*/ 	.short	0x00ff


	//----- nvinfo : EIATTR_COOP_GROUP_MASK_REGIDS
	.align		4
        /*00f0*/ 	.byte	0x04, 0x29
        /*00f2*/ 	.short	(.L_41 - .L_40)


	//   ....[0]....
.L_40:
        /*00f4*/ 	.word	0xffffffff


	//   ....[1]....
        /*00f8*/ 	.word	0xffffffff


	//   ....[2]....
        /*00fc*/ 	.word	0xffffffff


	//   ....[3]....
        /*0100*/ 	.word	0xffffffff


	//----- nvinfo : EIATTR_COOP_GROUP_INSTR_OFFSETS
	.align		4
.L_41:
        /*0104*/ 	.byte	0x04, 0x28
        /*0106*/ 	.short	(.L_43 - .L_42)


	//   ....[0]....
.L_42:
        /*0108*/ 	.word	0x00000590


	//   ....[1]....
        /*010c*/ 	.word	0x000005b0


	//   ....[2]....
        /*0110*/ 	.word	0x000005f0


	//   ....[3]....
        /*0114*/ 	.word	0x00000660


	//----- nvinfo : EIATTR_EXIT_INSTR_OFFSETS
	.align		4
.L_43:
        /*0118*/ 	.byte	0x04, 0x1c
        /*011a*/ 	.short	(.L_45 - .L_44)


	//   ....[0]....
.L_44:
        /*011c*/ 	.word	0x000006b0


	//   ....[1]....
        /*0120*/ 	.word	0x000006e0


	//----- nvinfo : EIATTR_REQNTID
	.align		4
.L_45:
        /*0124*/ 	.byte	0x04, 0x10
        /*0126*/ 	.short	(.L_47 - .L_46)
.L_46:
        /*0128*/ 	.word	0x00000040
        /*012c*/ 	.word	0x00000001
        /*0130*/ 	.word	0x00000001


	//----- nvinfo : EIATTR_CBANK_PARAM_SIZE
	.align		4
.L_47:
        /*0134*/ 	.byte	0x03, 0x19
        /*0136*/ 	.short	0x0068


	//----- nvinfo : EIATTR_PARAM_CBANK
	.align		4
        /*0138*/ 	.byte	0x04, 0x0a
        /*013a*/ 	.short	(.L_49 - .L_48)
	.align		4
.L_48:
        /*013c*/ 	.word	index@(.nv.constant0.triton_per_fused__native_batch_norm_legit_no_training_add_convolution_mean_relu_13)
        /*0140*/ 	.short	0x0210
        /*0142*/ 	.short	0x0068


	//----- nvinfo : EIATTR_SW_WAR
	.align		4
.L_49:
        /*0144*/ 	.byte	0x04, 0x36
        /*0146*/ 	.short	(.L_51 - .L_50)
.L_50:
        /*0148*/ 	.word	0x00000008
.L_51:


//--------------------- .nv.callgraph             --------------------------
	.section	.nv.callgraph,"",@"SHT_CUDA_CALLGRAPH"
	.align	4
	.sectionentsize	8
	.align		4
        /*0000*/ 	.word	0x00000000
	.align		4
        /*0004*/ 	.word	0xffffffff
	.align		4
        /*0008*/ 	.word	0x00000000
	.align		4
        /*000c*/ 	.word	0xfffffffe
	.align		4
        /*0010*/ 	.word	0x00000000
	.align		4
        /*0014*/ 	.word	0xfffffffd
	.align		4
        /*0018*/ 	.word	0x00000000
	.align		4
        /*001c*/ 	.word	0xfffffffc


//--------------------- .nv.constant4             --------------------------
	.section	.nv.constant4,"a",@progbits
	.align	8
	.align		8
.nv.constant4:
        /*0000*/ 	.dword	_$_str
	.align		8
        /*0008*/ 	.dword	_$_str_$_2


//--------------------- .text.triton_per_fused__native_batch_norm_legit_no_training_add_convolution_mean_relu_13 --------------------------
	.section	.text.triton_per_fused__native_batch_norm_legit_no_training_add_convolution_mean_relu_13,"ax",@progbits
	.sectionflags	@"SHF_BARRIERS=1"
	.align	128
        .global         triton_per_fused__native_batch_norm_legit_no_training_add_convolution_mean_relu_13
        .type           triton_per_fused__native_batch_norm_legit_no_training_add_convolution_mean_relu_13,@function
        .size           triton_per_fused__native_batch_norm_legit_no_training_add_convolution_mean_relu_13,(.L_x_1 - triton_per_fused__native_batch_norm_legit_no_training_add_convolution_mean_relu_13)
        .other          triton_per_fused__native_batch_norm_legit_no_training_add_convolution_mean_relu_13,@"STO_CUDA_ENTRY STV_DEFAULT"
triton_per_fused__native_batch_norm_legit_no_training_add_convolution_mean_relu_13:
.text.triton_per_fused__native_batch_norm_legit_no_training_add_convolution_mean_relu_13:
[----:B------:R-:W0:Y:S01]  /*0000*/  LDC R1, c[0x0][0x28] ;  /* 0x00000a00ff017b82 */ /* 0x000e220000000800 */
[----:B------:R-:W1:Y:S07]  /*0010*/  S2R R0, SR_CTAID.X ;  /* 0x0000000000007919 */ /* 0x000e6e0000002500 */
[----:B------:R-:W2:Y:S08]  /*0020*/  LDC.64 R10, c[0x0][0x230] ;  /* 0x00008c00ff0a7b82 */ /* 0x000eb00000000a00 */
[----:B------:R-:W3:Y:S01]  /*0030*/  LDC.64 R12, c[0x0][0x258] ;  /* 0x00009600ff0c7b82 */ /* 0x000ee20000000a00 */
[----:B------:R-:W-:Y:S01]  /*0040*/  CS2R R4, SRZ ;  /* 0x0000000000047805 */ /* 0x000fe2000001ff00 */
[----:B------:R-:W4:Y:S01]  /*0050*/  S2R R2, SR_TID.X ;  /* 0x0000000000027919 */ /* 0x000f220000002100 */
[----:B------:R-:W-:-:S05]  /*0060*/  ULDC.64 UR4, c[0x0][0x208] ;  /* 0x0000820000047ab9 */ /* 0x000fca0000000a00 */
[----:B------:R-:W5:Y:S08]  /*0070*/  LDC.64 R28, c[0x0][0x248] ;  /* 0x00009200ff1c7b82 */ /* 0x000f700000000a00 */
[----:B------:R-:W5:Y:S01]  /*0080*/  LDC.64 R18, c[0x0][0x210] ;  /* 0x00008400ff127b82 */ /* 0x000f620000000a00 */
[----:B-1----:R-:W-:-:S07]  /*0090*/  SHF.R.S32.HI R3, RZ, 0x1f, R0 ;  /* 0x0000001fff037819 */ /* 0x002fce0000011400 */
[----:B------:R-:W1:Y:S01]  /*00a0*/  LDC.64 R20, c[0x0][0x220] ;  /* 0x00008800ff147b82 */ /* 0x000e620000000a00 */
[----:B------:R-:W-:Y:S02]  /*00b0*/  ISETP.GE.AND P2, PT, R0, 0x100, PT ;  /* 0x000001000000780c */ /* 0x000fe40003f46270 */
[----:B------:R-:W-:-:S04]  /*00c0*/  LEA.HI R3, R3, R0, RZ, 0x6 ;  /* 0x0000000003037211 */ /* 0x000fc800078f30ff */
[----:B------:R-:W-:Y:S01]  /*00d0*/  LOP3.LUT R3, R3, 0xffffffc0, RZ, 0xc0, !PT ;  /* 0xffffffc003037812 */ /* 0x000fe200078ec0ff */
[----:B------:R-:W1:Y:S03]  /*00e0*/  LDC.64 R26, c[0x0][0x228] ;  /* 0x00008a00ff1a7b82 */ /* 0x000e660000000a00 */
[----:B------:R-:W-:Y:S01]  /*00f0*/  IADD3 R23, -R3, R0, RZ ;  /* 0x0000000003177210 */ /* 0x000fe20007ffe1ff */
[----:B------:R-:W-:-:S04]  /*0100*/  HFMA2.MMA R3, -RZ, RZ, 0, 0 ;  /* 0x00000000ff037435 */ /* 0x000fc800000001ff */
[C---:B--2---:R-:W-:Y:S01]  /*0110*/  IMAD.WIDE R10, R23.reuse, 0x4, R10 ;  /* 0x00000004170a7825 */ /* 0x044fe200078e020a */
[----:B------:R-:W2:Y:S03]  /*0120*/  LDC.64 R8, c[0x0][0x250] ;  /* 0x00009400ff087b82 */ /* 0x000ea60000000a00 */
[----:B---3--:R-:W-:Y:S02]  /*0130*/  IMAD.WIDE R12, R23, 0x4, R12 ;  /* 0x00000004170c7825 */ /* 0x008fe400078e020c */
[----:B------:R3:W2:Y:S03]  /*0140*/  @!P2 LDG.E.EL R3, desc[UR4][R10.64] ;  /* 0x000000040a03a981 */ /* 0x0006a6000c2e1900 */
[----:B------:R-:W2:Y:S01]  /*0150*/  LDC.64 R14, c[0x0][0x260] ;  /* 0x00009800ff0e7b82 */ /* 0x000ea20000000a00 */
[----:B------:R5:W2:Y:S01]  /*0160*/  @!P2 LDG.E.EL R4, desc[UR4][R12.64] ;  /* 0x000000040c04a981 */ /* 0x000aa2000c2e1900 */
[----:B----4-:R-:W-:-:S02]  /*0170*/  LOP3.LUT R7, R2, 0xf, RZ, 0xc0, !PT ;  /* 0x0000000f02077812 */ /* 0x010fc400078ec0ff */
[----:B------:R-:W-:Y:S02]  /*0180*/  MOV R22, RZ ;  /* 0x000000ff00167202 */ /* 0x000fe40000000f00 */
[----:B------:R-:W-:Y:S02]  /*0190*/  LEA R7, R0, R7, 0x4 ;  /* 0x0000000700077211 */ /* 0x000fe400078e20ff */
[----:B---3--:R-:W3:Y:S03]  /*01a0*/  LDC.64 R10, c[0x0][0x238] ;  /* 0x00008e00ff0a7b82 */ /* 0x008ee60000000a00 */
[----:B-----5:R-:W-:-:S05]  /*01b0*/  IMAD.WIDE R28, R7, 0x4, R28 ;  /* 0x00000004071c7825 */ /* 0x020fca00078e021c */
[----:B------:R-:W4:Y:S08]  /*01c0*/  LDC.64 R12, c[0x0][0x240] ;  /* 0x00009000ff0c7b82 */ /* 0x000f300000000a00 */
[----:B------:R-:W5:Y:S01]  /*01d0*/  LDC.64 R16, c[0x0][0x268] ;  /* 0x00009a00ff107b82 */ /* 0x000f620000000a00 */
[----:B0-----:R-:W-:Y:S01]  /*01e0*/  IMAD.WIDE R18, R7, 0x4, R18 ;  /* 0x0000000407127825 */ /* 0x001fe200078e0212 */
[----:B------:R-:W-:-:S02]  /*01f0*/  CS2R R6, SRZ ;  /* 0x0000000000067805 */ /* 0x000fc4000001ff00 */
[----:B------:R-:W-:Y:S01]  /*0200*/  CS2R R24, SRZ ;  /* 0x0000000000187805 */ /* 0x000fe2000001ff00 */
[----:B------:R0:W2:Y:S01]  /*0210*/  @!P2 LDG.E R22, desc[UR4][R28.64] ;  /* 0x000000041c16a981 */ /* 0x0000a2000c1e1900 */
[----:B-1----:R-:W-:-:S03]  /*0220*/  IMAD.WIDE R20, R23, 0x4, R20 ;  /* 0x0000000417147825 */ /* 0x002fc600078e0214 */
[----:B------:R-:W2:Y:S01]  /*0230*/  @!P2 LDG.E R7, desc[UR4][R18.64] ;  /* 0x000000041207a981 */ /* 0x000ea2000c1e1900 */
[----:B------:R-:W-:-:S03]  /*0240*/  IMAD.WIDE R26, R23, 0x4, R26 ;  /* 0x00000004171a7825 */ /* 0x000fc600078e021a */
[----:B------:R-:W2:Y:S02]  /*0250*/  @!P2 LDG.E.EL R6, desc[UR4][R20.64] ;  /* 0x000000041406a981 */ /* 0x000ea4000c2e1900 */
[C---:B--2---:R-:W-:Y:S01]  /*0260*/  IMAD.WIDE R8, R23.reuse, 0x4, R8 ;  /* 0x0000000417087825 */ /* 0x044fe200078e0208 */
[----:B0-----:R-:W-:Y:S01]  /*0270*/  HFMA2.MMA R28, -RZ, RZ, 0, 0 ;  /* 0x00000000ff1c7435 */ /* 0x001fe200000001ff */
[----:B------:R0:W2:Y:S02]  /*0280*/  @!P2 LDG.E.EL R5, desc[UR4][R26.64] ;  /* 0x000000041a05a981 */ /* 0x0000a4000c2e1900 */
[C---:B---3--:R-:W-:Y:S02]  /*0290*/  IMAD.WIDE R10, R23.reuse, 0x4, R10 ;  /* 0x00000004170a7825 */ /* 0x048fe400078e020a */
[----:B------:R1:W3:Y:S02]  /*02a0*/  @!P2 LDG.E.EL R24, desc[UR4][R8.64] ;  /* 0x000000040818a981 */ /* 0x0002e4000c2e1900 */
[----:B----4-:R-:W-:-:S03]  /*02b0*/  IMAD.WIDE R12, R23, 0x4, R12 ;  /* 0x00000004170c7825 */ /* 0x010fc600078e020c */
[----:B------:R4:W3:Y:S01]  /*02c0*/  @!P2 LDG.E.EL R28, desc[UR4][R10.64] ;  /* 0x000000040a1ca981 */ /* 0x0008e2000c2e1900 */
[----:B------:R-:W-:-:S04]  /*02d0*/  IMAD.WIDE R14, R23, 0x4, R14 ;  /* 0x00000004170e7825 */ /* 0x000fc800078e020e */
[----:B-----5:R-:W-:Y:S01]  /*02e0*/  IMAD.WIDE R16, R23, 0x4, R16 ;  /* 0x0000000417107825 */ /* 0x020fe200078e0210 */
[----:B------:R-:W-:Y:S01]  /*02f0*/  HFMA2.MMA R23, -RZ, RZ, 0, 0 ;  /* 0x00000000ff177435 */ /* 0x000fe200000001ff */
[----:B0-----:R-:W-:Y:S01]  /*0300*/  MOV R26, RZ ;  /* 0x000000ff001a7202 */ /* 0x001fe20000000f00 */
[----:B------:R-:W5:Y:S05]  /*0310*/  @!P2 LDG.E.EL R25, desc[UR4][R12.64] ;  /* 0x000000040c19a981 */ /* 0x000f6a000c2e1900 */
[----:B------:R-:W5:Y:S04]  /*0320*/  @!P2 LDG.E.EL R26, desc[UR4][R14.64] ;  /* 0x000000040e1aa981 */ /* 0x000f68000c2e1900 */
[----:B------:R-:W5:Y:S01]  /*0330*/  @!P2 LDG.E.EL R23, desc[UR4][R16.64] ;  /* 0x000000041017a981 */ /* 0x000f62000c2e1900 */
[----:B-1----:R-:W-:-:S06]  /*0340*/  CS2R R8, SRZ ;  /* 0x0000000000087805 */ /* 0x002fcc000001ff00 */
[----:B------:R-:W5:Y:S04]  /*0350*/  @!P2 LDG.E R8, desc[UR4][R18.64] ;  /* 0x000000041208a981 */ /* 0x000f68000c1e1900 */
[----:B------:R-:W5:Y:S01]  /*0360*/  @!P2 LDG.E.EL R9, desc[UR4][R20.64] ;  /* 0x000000041409a981 */ /* 0x000f62000c2e1900 */
[----:B------:R-:W-:Y:S01]  /*0370*/  FADD R3, R3, 9.9999997473787516356e-06 ;  /* 0x3727c5ac03037421 */ /* 0x000fe20000000000 */
[----:B------:R-:W-:-:S03]  /*0380*/  FADD R4, R4, 9.9999997473787516356e-06 ;  /* 0x3727c5ac04047421 */ /* 0x000fc60000000000 */
[----:B------:R-:W0:Y:S08]  /*0390*/  MUFU.SQRT R27, R3 ;  /* 0x00000003001b7308 */ /* 0x000e300000002000 */
[----:B----4-:R-:W1:Y:S01]  /*03a0*/  MUFU.SQRT R10, R4 ;  /* 0x00000004000a7308 */ /* 0x010e620000002000 */
[C---:B0-----:R-:W-:Y:S02]  /*03b0*/  FSETP.GT.AND P0, PT, R27.reuse, 8.50705917302346158658e+37, PT ;  /* 0x7e8000001b00780b */ /* 0x041fe40003f04000 */
[----:B------:R-:W-:-:S02]  /*03c0*/  FSETP.GEU.AND P3, PT, R27, 1.175494350822287508e-38, PT ;  /* 0x008000001b00780b */ /* 0x000fc40003f6e000 */
[C---:B-1----:R-:W-:Y:S02]  /*03d0*/  FSETP.GT.AND P1, PT, R10.reuse, 8.50705917302346158658e+37, PT ;  /* 0x7e8000000a00780b */ /* 0x042fe40003f24000 */
[----:B------:R-:W-:-:S07]  /*03e0*/  FSETP.GEU.AND P4, PT, R10, 1.175494350822287508e-38, PT ;  /* 0x008000000a00780b */ /* 0x000fce0003f8e000 */
[----:B------:R-:W-:-:S04]  /*03f0*/  @P0 FMUL R27, R27, 0.25 ;  /* 0x3e8000001b1b0820 */ /* 0x000fc80000400000 */
[----:B------:R-:W-:Y:S01]  /*0400*/  @!P3 FMUL R27, R27, 16777216 ;  /* 0x4b8000001b1bb820 */ /* 0x000fe20000400000 */
[----:B------:R-:W-:-:S04]  /*0410*/  @P1 FMUL R10, R10, 0.25 ;  /* 0x3e8000000a0a1820 */ /* 0x000fc80000400000 */
[----:B------:R-:W-:Y:S01]  /*0420*/  @!P4 FMUL R10, R10, 16777216 ;  /* 0x4b8000000a0ac820 */ /* 0x000fe20000400000 */
[----:B------:R-:W0:Y:S01]  /*0430*/  MUFU.RCP R27, R27 ;  /* 0x0000001b001b7308 */ /* 0x000e220000001000 */
[----:B------:R-:W-:Y:S02]  /*0440*/  MOV R3, 0x3e800000 ;  /* 0x3e80000000037802 */ /* 0x000fe40000000f00 */
[----:B------:R-:W-:-:S05]  /*0450*/  SEL R7, R7, RZ, !P2 ;  /* 0x000000ff07077207 */ /* 0x000fca0005000000 */
[----:B------:R-:W1:Y:S01]  /*0460*/  MUFU.RCP R10, R10 ;  /* 0x0000000a000a7308 */ /* 0x000e620000001000 */
[C---:B------:R-:W-:Y:S02]  /*0470*/  FSEL R4, R3.reuse, 1, P0 ;  /* 0x3f80000003047808 */ /* 0x040fe40000000000 */
[----:B------:R-:W-:Y:S01]  /*0480*/  FSEL R3, R3, 1, P1 ;  /* 0x3f80000003037808 */ /* 0x000fe20000800000 */
[----:B------:R-:W-:Y:S01]  /*0490*/  FADD R6, R7, R6 ;  /* 0x0000000607067221 */ /* 0x000fe20000000000 */
[----:B------:R-:W-:Y:S01]  /*04a0*/  SEL R7, R22, RZ, !P2 ;  /* 0x000000ff16077207 */ /* 0x000fe20005000000 */
[----:B------:R-:W-:Y:S02]  /*04b0*/  @!P3 FMUL R4, R4, 16777216 ;  /* 0x4b8000000404b820 */ /* 0x000fe40000400000 */
[----:B------:R-:W-:Y:S01]  /*04c0*/  @!P4 FMUL R3, R3, 16777216 ;  /* 0x4b8000000303c820 */ /* 0x000fe20000400000 */
[----:B--2---:R-:W-:Y:S01]  /*04d0*/  FADD R6, R6, -R5 ;  /* 0x8000000506067221 */ /* 0x004fe20000000000 */
[----:B0-----:R-:W-:Y:S01]  /*04e0*/  FMUL R27, R27, R4 ;  /* 0x000000041b1b7220 */ /* 0x001fe20000400000 */
[----:B---3--:R-:W-:Y:S01]  /*04f0*/  FADD R24, R7, -R24 ;  /* 0x8000001807187221 */ /* 0x008fe20000000000 */
[----:B-1----:R-:W-:-:S02]  /*0500*/  FMUL R3, R10, R3 ;  /* 0x000000030a037220 */ /* 0x002fc40000400000 */
[----:B------:R-:W-:Y:S02]  /*0510*/  FMUL R6, R27, R6 ;  /* 0x000000061b067220 */ /* 0x000fe40000400000 */
[----:B------:R-:W-:Y:S02]  /*0520*/  FMUL R24, R3, R24 ;  /* 0x0000001803187220 */ /* 0x000fe40000400000 */
[----:B-----5:R-:W-:Y:S02]  /*0530*/  FFMA R6, R6, R28, R25 ;  /* 0x0000001c06067223 */ /* 0x020fe40000000019 */
[----:B------:R-:W-:-:S04]  /*0540*/  FFMA R23, R24, R26, R23 ;  /* 0x0000001a18177223 */ /* 0x000fc80000000017 */
[C---:B------:R-:W-:Y:S01]  /*0550*/  FADD R3, R6.reuse, R23 ;  /* 0x0000001706037221 */ /* 0x040fe20000000000 */
[----:B------:R-:W-:-:S04]  /*0560*/  FSETP.GEU.AND P0, PT, R6, -R23, PT ;  /* 0x800000170600720b */ /* 0x000fc80003f0e000 */
[----:B------:R-:W-:-:S04]  /*0570*/  FSEL R3, R3, RZ, P0 ;  /* 0x000000ff03037208 */ /* 0x000fc80000000000 */
[----:B------:R-:W-:-:S05]  /*0580*/  FSEL R3, R3, RZ, !P2 ;  /* 0x000000ff03037208 */ /* 0x000fca0005000000 */
[----:B------:R-:W0:Y:S02]  /*0590*/  SHFL.BFLY PT, R4, R3, 0x8, 0x1f ;  /* 0x0d001f0003047f89 */ /* 0x000e2400000e0000 */
[----:B0-----:R-:W-:-:S05]  /*05a0*/  FADD R6, R3, R4 ;  /* 0x0000000403067221 */ /* 0x001fca0000000000 */
[----:B------:R-:W0:Y:S01]  /*05b0*/  SHFL.BFLY PT, R5, R6, 0x4, 0x1f ;  /* 0x0c801f0006057f89 */ /* 0x000e2200000e0000 */
[----:B------:R-:W-:-:S04]  /*05c0*/  LOP3.LUT P0, RZ, R2, 0x30, RZ, 0xc0, !PT ;  /* 0x0000003002ff7812 */ /* 0x000fc8000780c0ff */
[----:B------:R-:W-:Y:S01]  /*05d0*/  ISETP.LT.AND P0, PT, R0, 0x100, !P0 ;  /* 0x000001000000780c */ /* 0x000fe20004701270 */
[----:B0-----:R-:W-:-:S05]  /*05e0*/  FADD R7, R6, R5 ;  /* 0x0000000506077221 */ /* 0x001fca0000000000 */
[----:B------:R-:W0:Y:S01]  /*05f0*/  SHFL.BFLY PT, R4, R7, 0x2, 0x1f ;  /* 0x0c401f0007047f89 */ /* 0x000e2200000e0000 */
[----:B------:R-:W-:-:S05]  /*0600*/  SEL R8, R8, RZ, !P2 ;  /* 0x000000ff08087207 */ /* 0x000fca0005000000 */
[----:B------:R-:W-:-:S05]  /*0610*/  FADD R9, R8, R9 ;  /* 0x0000000908097221 */ /* 0x000fca0000000000 */
[----:B------:R-:W-:Y:S01]  /*0620*/  @P0 STG.E desc[UR4][R18.64], R9 ;  /* 0x0000000912000986 */ /* 0x000fe2000c101904 */
[----:B------:R-:W-:Y:S01]  /*0630*/  BAR.SYNC.DEFER_BLOCKING 0x0 ;  /* 0x0000000000007b1d */ /* 0x000fe20000010000 */
[----:B0-----:R-:W-:-:S07]  /*0640*/  FADD R10, R7, R4 ;  /* 0x00000004070a7221 */ /* 0x001fce0000000000 */
[----:B------:R-:W0:Y:S01]  /*0650*/  LDC.64 R4, c[0x0][0x218] ;  /* 0x00008600ff047b82 */ /* 0x000e220000000a00 */
[----:B------:R-:W1:Y:S01]  /*0660*/  SHFL.BFLY PT, R11, R10, 0x1, 0x1f ;  /* 0x0c201f000a0b7f89 */ /* 0x000e6200000e0000 */
[----:B------:R-:W-:-:S04]  /*0670*/  LOP3.LUT P1, RZ, R2, 0x3f, RZ, 0xc0, !PT ;  /* 0x0000003f02ff7812 */ /* 0x000fc8000782c0ff */
[C---:B------:R-:W-:Y:S01]  /*0680*/  ISETP.LT.AND P1, PT, R0.reuse, 0x100, !P1 ;  /* 0x000001000000780c */ /* 0x040fe20004f21270 */
[----:B0-----:R-:W-:-:S04]  /*0690*/  IMAD.WIDE R2, R0, 0x4, R4 ;  /* 0x0000000400027825 */ /* 0x001fc800078e0204 */
[----:B-1----:R-:W-:-:S08]  /*06a0*/  FADD R11, R10, R11 ;  /* 0x0000000b0a0b7221 */ /* 0x002fd00000000000 */
[----:B------:R-:W-:Y:S05]  /*06b0*/  @!P1 EXIT ;  /* 0x000000000000994d */ /* 0x000fea0003800000 */
[----:B------:R-:W-:-:S05]  /*06c0*/  FMUL R11, R11, 0.0625 ;  /* 0x3d8000000b0b7820 */ /* 0x000fca0000400000 */
[----:B------:R-:W-:Y:S01]  /*06d0*/  STG.E desc[UR4][R2.64], R11 ;  /* 0x0000000b02007986 */ /* 0x000fe2000c101904 */
[----:B------:R-:W-:Y:S05]  /*06e0*/  EXIT ;  /* 0x000000000000794d */ /* 0x000fea0003800000 */
.L_x_0:
[----:B------:R-:W-:-:S00]  /*06f0*/  BRA `(.L_x_0) ;  /* 0xfffffffc00fc7947 */ /* 0x000fc0000383ffff */
[----:B------:R-:W-:-:S00]  /*0700*/  NOP ;  /* 0x0000000000007918 */ /* 0x000fc00000000000 */
[----:B------:R-:W-:-:S00]  /*0710*/  NOP ;  /* 0x0000000000007918 */ /* 0x000fc00000000000 */
[----:B------:R-:W-:-:S00]  /*0720*/  NOP ;  /* 0x0000000000007918 */ /* 0x000fc00000000000 */
[----:B------:R-:W-:-:S00]  /*0730*/  NOP ;  /* 0x0000000000007918 */ /* 0x000fc00000000000 */
[----:B------:R-:W-:-:S00]  /*0740*/  NOP ;  /* 0x0000000000007918 */ /* 0x000fc00000000000 */
[----:B------:R-:W-:-:S00]  /*0750*/  NOP ;  /* 0x0000000000007918 */ /* 0x000fc00000000000 */
[----:B------:R-:W-:-:S00]  /*0760*/  NOP ;  /* 0x0000000000007918 */ /* 0x000fc00000000000 */
[----:B------:R-:W-:-:S00]  /*0770*/  NOP ;  /* 0x0000000000007918 */ /* 0x000fc00000000000 */
.L_x_1:


//--------------------- .nv.global.init           --------------------------
	.section	.nv.global.init,"aw",@progbits
.nv.global.init:
	.type		_$_str,@object
	.size		_$_str,(_$_str_$_2 - _$_str)
_$_str:
        /*0000*/ 	.byte	0x5f, 0x5f, 0x43, 0x55, 0x44, 0x41, 0x5f, 0x46, 0x54, 0x5a, 0x00
	.type		_$_str_$_2,@object
	.size		_$_str_$_2,(.L_1 - _$_str_$_2)
_$_str_$_2:
        /*000b*/ 	.byte	0x5f, 0x5f, 0x43, 0x55, 0x44, 0x41, 0x5f, 0x50, 0x52, 0x45, 0x43, 0x5f, 0x53, 0x51, 0x52, 0x54
        /*001b*/ 	.byte	0x00
.L_1:


//--------------------- .nv.constant0.triton_per_fused__native_batch_norm_legit_no_training_add_convolution_mean_relu_13 --------------------------
	.section	.nv.constant0.triton_per_fused__native_batch_norm_legit_no_training_add_convolution_mean_relu_13,"a",@progbits
	.sectionflags	@""
	.align	4
.nv.constant0.triton_per_fused__native_batch_norm_legit_no_training_add_convolution_mean_relu_13:
	.zero		632
